//
// Generated by NVIDIA NVVM Compiler
//
// Compiler Build ID: CL-36424714
// Cuda compilation tools, release 13.0, V13.0.88
// Based on NVVM 20.0.0
//

.version 9.0
.target sm_100
.address_size 64

	// .globl	_Z20fixed_global_counterPi
// _ZZ19fixed_shared_memoryPKiPiE5sdata has been demoted
// _ZZ15fixed_reductionPKiPiiE5sdata has been demoted

.visible .entry _Z20fixed_global_counterPi(
	.param .u64 .ptr .align 1 _Z20fixed_global_counterPi_param_0
)
{
	.reg .b32 	%r<2>;
	.reg .b64 	%rd<3>;

	ld.param.u64 	%rd1, [_Z20fixed_global_counterPi_param_0];
	cvta.to.global.u64 	%rd2, %rd1;
	atom.global.add.u32 	%r1, [%rd2], 1;
	ret;

}
	// .globl	_Z19fixed_shared_memoryPKiPi
.visible .entry _Z19fixed_shared_memoryPKiPi(
	.param .u64 .ptr .align 1 _Z19fixed_shared_memoryPKiPi_param_0,
	.param .u64 .ptr .align 1 _Z19fixed_shared_memoryPKiPi_param_1
)
{
	.reg .pred 	%p<4>;
	.reg .b32 	%r<17>;
	.reg .b64 	%rd<9>;
	// demoted variable
	.shared .align 4 .b8 _ZZ19fixed_shared_memoryPKiPiE5sdata[1024];
	ld.param.u64 	%rd2, [_Z19fixed_shared_memoryPKiPi_param_0];
	ld.param.u64 	%rd1, [_Z19fixed_shared_memoryPKiPi_param_1];
	cvta.to.global.u64 	%rd3, %rd2;
	mov.u32 	%r3, %tid.x;
	mov.u32 	%r5, %ctaid.x;
	mov.u32 	%r6, %ntid.x;
	mad.lo.s32 	%r1, %r5, %r6, %r3;
	mul.wide.u32 	%rd4, %r1, 4;
	add.s64 	%rd5, %rd3, %rd4;
	ld.global.u32 	%r8, [%rd5];
	shl.b32 	%r9, %r3, 2;
	mov.u32 	%r10, _ZZ19fixed_shared_memoryPKiPiE5sdata;
	add.s32 	%r2, %r10, %r9;
	st.shared.u32 	[%r2], %r8;
	bar.sync 	0;
	setp.eq.s32 	%p1, %r3, 0;
	add.s32 	%r11, %r6, -1;
	setp.ge.u32 	%p2, %r3, %r11;
	or.pred  	%p3, %p1, %p2;
	@%p3 bra 	$L__BB1_2;
	cvta.to.global.u64 	%rd6, %rd1;
	ld.shared.u32 	%r12, [%r2+-4];
	ld.shared.u32 	%r13, [%r2];
	add.s32 	%r14, %r13, %r12;
	ld.shared.u32 	%r15, [%r2+4];
	add.s32 	%r16, %r14, %r15;
	add.s64 	%rd8, %rd6, %rd4;
	st.global.u32 	[%rd8], %r16;
$L__BB1_2:
	ret;

}
	// .globl	_Z15fixed_reductionPKiPii
.visible .entry _Z15fixed_reductionPKiPii(
	.param .u64 .ptr .align 1 _Z15fixed_reductionPKiPii_param_0,
	.param .u64 .ptr .align 1 _Z15fixed_reductionPKiPii_param_1,
	.param .u32 _Z15fixed_reductionPKiPii_param_2
)
{
	.reg .pred 	%p<6>;
	.reg .b32 	%r<22>;
	.reg .b64 	%rd<9>;
	// demoted variable
	.shared .align 4 .b8 _ZZ15fixed_reductionPKiPiiE5sdata[1024];
	ld.param.u64 	%rd1, [_Z15fixed_reductionPKiPii_param_0];
	ld.param.u64 	%rd2, [_Z15fixed_reductionPKiPii_param_1];
	ld.param.u32 	%r11, [_Z15fixed_reductionPKiPii_param_2];
	mov.u32 	%r1, %tid.x;
	mov.u32 	%r2, %ctaid.x;
	mov.u32 	%r21, %ntid.x;
	mad.lo.s32 	%r4, %r2, %r21, %r1;
	setp.ge.s32 	%p1, %r4, %r11;
	mov.b32 	%r20, 0;
	@%p1 bra 	$L__BB2_2;
	cvta.to.global.u64 	%rd3, %rd1;
	mul.wide.s32 	%rd4, %r4, 4;
	add.s64 	%rd5, %rd3, %rd4;
	ld.global.u32 	%r20, [%rd5];
$L__BB2_2:
	shl.b32 	%r12, %r1, 2;
	mov.u32 	%r13, _ZZ15fixed_reductionPKiPiiE5sdata;
	add.s32 	%r7, %r13, %r12;
	st.shared.u32 	[%r7], %r20;
	bar.sync 	0;
	setp.lt.u32 	%p2, %r21, 2;
	@%p2 bra 	$L__BB2_6;
$L__BB2_3:
	shr.u32 	%r9, %r21, 1;
	setp.ge.u32 	%p3, %r1, %r9;
	@%p3 bra 	$L__BB2_5;
	shl.b32 	%r14, %r9, 2;
	add.s32 	%r15, %r7, %r14;
	ld.shared.u32 	%r16, [%r15];
	ld.shared.u32 	%r17, [%r7];
	add.s32 	%r18, %r17, %r16;
	st.shared.u32 	[%r7], %r18;
$L__BB2_5:
	bar.sync 	0;
	setp.gt.u32 	%p4, %r21, 3;
	mov.u32 	%r21, %r9;
	@%p4 bra 	$L__BB2_3;
$L__BB2_6:
	setp.ne.s32 	%p5, %r1, 0;
	@%p5 bra 	$L__BB2_8;
	ld.shared.u32 	%r19, [_ZZ15fixed_reductionPKiPiiE5sdata];
	cvta.to.global.u64 	%rd6, %rd2;
	mul.wide.u32 	%rd7, %r2, 4;
	add.s64 	%rd8, %rd6, %rd7;
	st.global.u32 	[%rd8], %r19;
$L__BB2_8:
	ret;

}
	// .globl	_Z9fixed_wawPi
.visible .entry _Z9fixed_wawPi(
	.param .u64 .ptr .align 1 _Z9fixed_wawPi_param_0
)
{
	.reg .pred 	%p<2>;
	.reg .b32 	%r<3>;
	.reg .b64 	%rd<3>;

	ld.param.u64 	%rd1, [_Z9fixed_wawPi_param_0];
	mov.u32 	%r1, %tid.x;
	setp.ne.s32 	%p1, %r1, 0;
	@%p1 bra 	$L__BB3_2;
	cvta.to.global.u64 	%rd2, %rd1;
	mov.b32 	%r2, 0;
	st.global.u32 	[%rd2], %r2;
$L__BB3_2:
	ret;

}
	// .globl	_Z19warp_reduce_counterPi
.visible .entry _Z19warp_reduce_counterPi(
	.param .u64 .ptr .align 1 _Z19warp_reduce_counterPi_param_0
)
{
	.reg .pred 	%p<7>;
	.reg .b32 	%r<15>;
	.reg .b64 	%rd<3>;

	ld.param.u64 	%rd1, [_Z19warp_reduce_counterPi_param_0];
	mov.b32 	%r2, 1;
	shfl.sync.down.b32	%r3|%p1, %r2, 16, 31, -1;
	add.s32 	%r4, %r3, 1;
	shfl.sync.down.b32	%r5|%p2, %r4, 8, 31, -1;
	add.s32 	%r6, %r5, %r4;
	shfl.sync.down.b32	%r7|%p3, %r6, 4, 31, -1;
	add.s32 	%r8, %r7, %r6;
	shfl.sync.down.b32	%r9|%p4, %r8, 2, 31, -1;
	add.s32 	%r10, %r9, %r8;
	shfl.sync.down.b32	%r11|%p5, %r10, 1, 31, -1;
	add.s32 	%r1, %r11, %r10;
	mov.u32 	%r12, %tid.x;
	and.b32  	%r13, %r12, 31;
	setp.ne.s32 	%p6, %r13, 0;
	@%p6 bra 	$L__BB4_2;
	cvta.to.global.u64 	%rd2, %rd1;
	atom.global.add.u32 	%r14, [%rd2], %r1;
$L__BB4_2:
	ret;

}


// ===== COMPILED SASS (sm_100) =====

	.target	sm_100

	.elftype	@"ET_EXEC"


//--------------------- .note.nv.tkinfo           --------------------------
	.section	.note.nv.tkinfo,"",@"SHT_NOTE"
	.sectionflags	@"SHF_NOTE_NV_TKINFO"
	.tkinfo
        /*0018*/ 	.word	0x00000002
        /*0030*/ 	.string	""
        /*0030*/ 	.string	"ptxas"
        /*0030*/ 	.string	"Cuda compilation tools, release 13.0, V13.0.88"
        /*0030*/ 	.string	"Build cuda_13.0.r13.0/compiler.36424714_0"
        /*0030*/ 	.string	"-arch sm_100 -m 64 "



//--------------------- .note.nv.cuinfo           --------------------------
	.section	.note.nv.cuinfo,"",@"SHT_NOTE"
	.sectionflags	@"SHF_NOTE_NV_CUINFO"
        /*0018*/ 	.short	0x0002
        /*001a*/ 	.short	0x0064
        /*001c*/ 	.short	0x0082
	.zero		2


//--------------------- .nv.info                  --------------------------
	.section	.nv.info,"",@"SHT_CUDA_INFO"
	.align	4


	//----- nvinfo : EIATTR_REGCOUNT
	.align		4
        /*0000*/ 	.byte	0x04, 0x2f
        /*0002*/ 	.short	(.L_1 - .L_0)
	.align		4
.L_0:
        /*0004*/ 	.word	index@(_Z20fixed_global_counterPi)
        /*0008*/ 	.word	0x00000008


	//----- nvinfo : EIATTR_FRAME_SIZE
	.align		4
.L_1:
        /*000c*/ 	.byte	0x04, 0x11
        /*000e*/ 	.short	(.L_3 - .L_2)
	.align		4
.L_2:
        /*0010*/ 	.word	index@(_Z20fixed_global_counterPi)
        /*0014*/ 	.word	0x00000000


	//----- nvinfo : EIATTR_REGCOUNT
	.align		4
.L_3:
        /*0018*/ 	.byte	0x04, 0x2f
        /*001a*/ 	.short	(.L_5 - .L_4)
	.align		4
.L_4:
        /*001c*/ 	.word	index@(_Z19fixed_shared_memoryPKiPi)
        /*0020*/ 	.word	0x0000000c


	//----- nvinfo : EIATTR_FRAME_SIZE
	.align		4
.L_5:
        /*0024*/ 	.byte	0x04, 0x11
        /*0026*/ 	.short	(.L_7 - .L_6)
	.align		4
.L_6:
        /*0028*/ 	.word	index@(_Z19fixed_shared_memoryPKiPi)
        /*002c*/ 	.word	0x00000000


	//----- nvinfo : EIATTR_REGCOUNT
	.align		4
.L_7:
        /*0030*/ 	.byte	0x04, 0x2f
        /*0032*/ 	.short	(.L_9 - .L_8)
	.align		4
.L_8:
        /*0034*/ 	.word	index@(_Z15fixed_reductionPKiPii)
        /*0038*/ 	.word	0x0000000b


	//----- nvinfo : EIATTR_FRAME_SIZE
	.align		4
.L_9:
        /*003c*/ 	.byte	0x04, 0x11
        /*003e*/ 	.short	(.L_11 - .L_10)
	.align		4
.L_10:
        /*0040*/ 	.word	index@(_Z15fixed_reductionPKiPii)
        /*0044*/ 	.word	0x00000000


	//----- nvinfo : EIATTR_REGCOUNT
	.align		4
.L_11:
        /*0048*/ 	.byte	0x04, 0x2f
        /*004a*/ 	.short	(.L_13 - .L_12)
	.align		4
.L_12:
        /*004c*/ 	.word	index@(_Z9fixed_wawPi)
        /*0050*/ 	.word	0x00000006


	//----- nvinfo : EIATTR_FRAME_SIZE
	.align		4
.L_13:
        /*0054*/ 	.byte	0x04, 0x11
        /*0056*/ 	.short	(.L_15 - .L_14)
	.align		4
.L_14:
        /*0058*/ 	.word	index@(_Z9fixed_wawPi)
        /*005c*/ 	.word	0x00000000


	//----- nvinfo : EIATTR_REGCOUNT
	.align		4
.L_15:
        /*0060*/ 	.byte	0x04, 0x2f
        /*0062*/ 	.short	(.L_17 - .L_16)
	.align		4
.L_16:
        /*0064*/ 	.word	index@(_Z19warp_reduce_counterPi)
        /*0068*/ 	.word	0x00000008


	//----- nvinfo : EIATTR_FRAME_SIZE
	.align		4
.L_17:
        /*006c*/ 	.byte	0x04, 0x11
        /*006e*/ 	.short	(.L_19 - .L_18)
	.align		4
.L_18:
        /*0070*/ 	.word	index@(_Z19warp_reduce_counterPi)
        /*0074*/ 	.word	0x00000000


	//----- nvinfo : EIATTR_MIN_STACK_SIZE
	.align		4
.L_19:
        /*0078*/ 	.byte	0x04, 0x12
        /*007a*/ 	.short	(.L_21 - .L_20)
	.align		4
.L_20:
        /*007c*/ 	.word	index@(_Z19warp_reduce_counterPi)
        /*0080*/ 	.word	0x00000000


	//----- nvinfo : EIATTR_MIN_STACK_SIZE
	.align		4
.L_21:
        /*0084*/ 	.byte	0x04, 0x12
        /*0086*/ 	.short	(.L_23 - .L_22)
	.align		4
.L_22:
        /*0088*/ 	.word	index@(_Z9fixed_wawPi)
        /*008c*/ 	.word	0x00000000


	//----- nvinfo : EIATTR_MIN_STACK_SIZE
	.align		4
.L_23:
        /*0090*/ 	.byte	0x04, 0x12
        /*0092*/ 	.short	(.L_25 - .L_24)
	.align		4
.L_24:
        /*0094*/ 	.word	index@(_Z15fixed_reductionPKiPii)
        /*0098*/ 	.word	0x00000000


	//----- nvinfo : EIATTR_MIN_STACK_SIZE
	.align		4
.L_25:
        /*009c*/ 	.byte	0x04, 0x12
        /*009e*/ 	.short	(.L_27 - .L_26)
	.align		4
.L_26:
        /*00a0*/ 	.word	index@(_Z19fixed_shared_memoryPKiPi)
        /*00a4*/ 	.word	0x00000000


	//----- nvinfo : EIATTR_MIN_STACK_SIZE
	.align		4
.L_27:
        /*00a8*/ 	.byte	0x04, 0x12
        /*00aa*/ 	.short	(.L_29 - .L_28)
	.align		4
.L_28:
        /*00ac*/ 	.word	index@(_Z20fixed_global_counterPi)
        /*00b0*/ 	.word	0x00000000
.L_29:


//--------------------- .nv.compat                --------------------------
	.section	.nv.compat,"",@"SHT_CUDA_COMPAT_INFO"
	.align	4
        /*0000*/ 	.byte	0x02, 0x09, 0x00, 0x00, 0x02, 0x02, 0x01, 0x00, 0x02, 0x05, 0x05, 0x00, 0x03, 0x07, 0x01, 0x01
        /*0010*/ 	.byte	0x02, 0x03, 0x00, 0x00, 0x02, 0x06, 0x01, 0x00, 0x04, 0x0b, 0x08, 0x00, 0x09, 0x00, 0x00, 0x00
        /*0020*/ 	.byte	0x00, 0x00, 0x00, 0x00


//--------------------- .nv.info._Z19warp_reduce_counterPi --------------------------
	.section	.nv.info._Z19warp_reduce_counterPi,"",@"SHT_CUDA_INFO"
	.sectionflags	@""
	.align	4


	//----- nvinfo : EIATTR_CUDA_API_VERSION
	.align		4
        /*0000*/ 	.byte	0x04, 0x37
        /*0002*/ 	.short	(.L_31 - .L_30)
.L_30:
        /*0004*/ 	.word	0x00000082


	//----- nvinfo : EIATTR_KPARAM_INFO
	.align		4
.L_31:
        /*0008*/ 	.byte	0x04, 0x17
        /*000a*/ 	.short	(.L_33 - .L_32)
.L_32:
        /*000c*/ 	.word	0x00000000
        /*0010*/ 	.short	0x0000
        /*0012*/ 	.short	0x0000
        /*0014*/ 	.byte	0x00, 0xf5, 0x21, 0x00


	//----- nvinfo : EIATTR_SPARSE_MMA_MASK
	.align		4
.L_33:
        /*0018*/ 	.byte	0x03, 0x50
        /*001a*/ 	.short	0x0000


	//----- nvinfo : EIATTR_MAXREG_COUNT
	.align		4
        /*001c*/ 	.byte	0x03, 0x1b
        /*001e*/ 	.short	0x00ff


	//----- nvinfo : EIATTR_MERCURY_ISA_VERSION
	.align		4
        /*0020*/ 	.byte	0x03, 0x5f
        /*0022*/ 	.short	0x0101


	//----- nvinfo : EIATTR_INT_WARP_WIDE_INSTR_OFFSETS
	.align		4
        /*0024*/ 	.byte	0x04, 0x31
        /*0026*/ 	.short	(.L_35 - .L_34)


	//   ....[0]....
.L_34:
        /*0028*/ 	.word	0x00000060


	//----- nvinfo : EIATTR_VRC_CTA_INIT_COUNT
	.align		4
.L_35:
        /*002c*/ 	.byte	0x02, 0x4a
	.zero		1
	.zero		1


	//----- nvinfo : EIATTR_EXIT_INSTR_OFFSETS
	.align		4
        /*0030*/ 	.byte	0x04, 0x1c
        /*0032*/ 	.short	(.L_37 - .L_36)


	//   ....[0]....
.L_36:
        /*0034*/ 	.word	0x00000030


	//   ....[1]....
        /*0038*/ 	.word	0x000000d0


	//----- nvinfo : EIATTR_CBANK_PARAM_SIZE
	.align		4
.L_37:
        /*003c*/ 	.byte	0x03, 0x19
        /*003e*/ 	.short	0x0008


	//----- nvinfo : EIATTR_PARAM_CBANK
	.align		4
        /*0040*/ 	.byte	0x04, 0x0a
        /*0042*/ 	.short	(.L_39 - .L_38)
	.align		4
.L_38:
        /*0044*/ 	.word	index@(.nv.constant0._Z19warp_reduce_counterPi)
        /*0048*/ 	.short	0x0380
        /*004a*/ 	.short	0x0008


	//----- nvinfo : EIATTR_SW_WAR
	.align		4
.L_39:
        /*004c*/ 	.byte	0x04, 0x36
        /*004e*/ 	.short	(.L_41 - .L_40)
.L_40:
        /*0050*/ 	.word	0x00000008
.L_41:


//--------------------- .nv.info._Z9fixed_wawPi   --------------------------
	.section	.nv.info._Z9fixed_wawPi,"",@"SHT_CUDA_INFO"
	.sectionflags	@""
	.align	4


	//----- nvinfo : EIATTR_CUDA_API_VERSION
	.align		4
        /*0000*/ 	.byte	0x04, 0x37
        /*0002*/ 	.short	(.L_43 - .L_42)
.L_42:
        /*0004*/ 	.word	0x00000082


	//----- nvinfo : EIATTR_KPARAM_INFO
	.align		4
.L_43:
        /*0008*/ 	.byte	0x04, 0x17
        /*000a*/ 	.short	(.L_45 - .L_44)
.L_44:
        /*000c*/ 	.word	0x00000000
        /*0010*/ 	.short	0x0000
        /*0012*/ 	.short	0x0000
        /*0014*/ 	.byte	0x00, 0xf5, 0x21, 0x00


	//----- nvinfo : EIATTR_SPARSE_MMA_MASK
	.align		4
.L_45:
        /*0018*/ 	.byte	0x03, 0x50
        /*001a*/ 	.short	0x0000


	//----- nvinfo : EIATTR_MAXREG_COUNT
	.align		4
        /*001c*/ 	.byte	0x03, 0x1b
        /*001e*/ 	.short	0x00ff


	//----- nvinfo : EIATTR_MERCURY_ISA_VERSION
	.align		4
        /*0020*/ 	.byte	0x03, 0x5f
        /*0022*/ 	.short	0x0101


	//----- nvinfo : EIATTR_VRC_CTA_INIT_COUNT
	.align		4
        /*0024*/ 	.byte	0x02, 0x4a
	.zero		1
	.zero		1


	//----- nvinfo : EIATTR_EXIT_INSTR_OFFSETS
	.align		4
        /*0028*/ 	.byte	0x04, 0x1c
        /*002a*/ 	.short	(.L_47 - .L_46)


	//   ....[0]....
.L_46:
        /*002c*/ 	.word	0x00000030


	//   ....[1]....
        /*0030*/ 	.word	0x00000070


	//----- nvinfo : EIATTR_CBANK_PARAM_SIZE
	.align		4
.L_47:
        /*0034*/ 	.byte	0x03, 0x19
        /*0036*/ 	.short	0x0008


	//----- nvinfo : EIATTR_PARAM_CBANK
	.align		4
        /*0038*/ 	.byte	0x04, 0x0a
        /*003a*/ 	.short	(.L_49 - .L_48)
	.align		4
.L_48:
        /*003c*/ 	.word	index@(.nv.constant0._Z9fixed_wawPi)
        /*0040*/ 	.short	0x0380
        /*0042*/ 	.short	0x0008


	//----- nvinfo : EIATTR_SW_WAR
	.align		4
.L_49:
        /*0044*/ 	.byte	0x04, 0x36
        /*0046*/ 	.short	(.L_51 - .L_50)
.L_50:
        /*0048*/ 	.word	0x00000008
.L_51:


//--------------------- .nv.info._Z15fixed_reductionPKiPii --------------------------
	.section	.nv.info._Z15fixed_reductionPKiPii,"",@"SHT_CUDA_INFO"
	.sectionflags	@""
	.align	4


	//----- nvinfo : EIATTR_CUDA_API_VERSION
	.align		4
        /*0000*/ 	.byte	0x04, 0x37
        /*0002*/ 	.short	(.L_53 - .L_52)
.L_52:
        /*0004*/ 	.word	0x00000082


	//----- nvinfo : EIATTR_KPARAM_INFO
	.align		4
.L_53:
        /*0008*/ 	.byte	0x04, 0x17
        /*000a*/ 	.short	(.L_55 - .L_54)
.L_54:
        /*000c*/ 	.word	0x00000000
        /*0010*/ 	.short	0x0002
        /*0012*/ 	.short	0x0010
        /*0014*/ 	.byte	0x00, 0xf0, 0x11, 0x00


	//----- nvinfo : EIATTR_KPARAM_INFO
	.align		4
.L_55:
        /*0018*/ 	.byte	0x04, 0x17
        /*001a*/ 	.short	(.L_57 - .L_56)
.L_56:
        /*001c*/ 	.word	0x00000000
        /*0020*/ 	.short	0x0001
        /*0022*/ 	.short	0x0008
        /*0024*/ 	.byte	0x00, 0xf5, 0x21, 0x00


	//----- nvinfo : EIATTR_KPARAM_INFO
	.align		4
.L_57:
        /*0028*/ 	.byte	0x04, 0x17
        /*002a*/ 	.short	(.L_59 - .L_58)
.L_58:
        /*002c*/ 	.word	0x00000000
        /*0030*/ 	.short	0x0000
        /*0032*/ 	.short	0x0000
        /*0034*/ 	.byte	0x00, 0xf5, 0x21, 0x00


	//----- nvinfo : EIATTR_SPARSE_MMA_MASK
	.align		4
.L_59:
        /*0038*/ 	.byte	0x03, 0x50
        /*003a*/ 	.short	0x0000


	//----- nvinfo : EIATTR_MAXREG_COUNT
	.align		4
        /*003c*/ 	.byte	0x03, 0x1b
        /*003e*/ 	.short	0x00ff


	//----- nvinfo : EIATTR_NUM_BARRIERS
	.align		4
        /*0040*/ 	.byte	0x02, 0x4c
        /*0042*/ 	.byte	0x01
	.zero		1


	//----- nvinfo : EIATTR_MERCURY_ISA_VERSION
	.align		4
        /*0044*/ 	.byte	0x03, 0x5f
        /*0046*/ 	.short	0x0101


	//----- nvinfo : EIATTR_VRC_CTA_INIT_COUNT
	.align		4
        /*0048*/ 	.byte	0x02, 0x4a
	.zero		1
	.zero		1


	//----- nvinfo : EIATTR_EXIT_INSTR_OFFSETS
	.align		4
        /*004c*/ 	.byte	0x04, 0x1c
        /*004e*/ 	.short	(.L_61 - .L_60)


	//   ....[0]....
.L_60:
        /*0050*/ 	.word	0x00000210


	//   ....[1]....
        /*0054*/ 	.word	0x00000290


	//----- nvinfo : EIATTR_CBANK_PARAM_SIZE
	.align		4
.L_61:
        /*0058*/ 	.byte	0x03, 0x19
        /*005a*/ 	.short	0x0014


	//----- nvinfo : EIATTR_PARAM_CBANK
	.align		4
        /*005c*/ 	.byte	0x04, 0x0a
        /*005e*/ 	.short	(.L_63 - .L_62)
	.align		4
.L_62:
        /*0060*/ 	.word	index@(.nv.constant0._Z15fixed_reductionPKiPii)
        /*0064*/ 	.short	0x0380
        /*0066*/ 	.short	0x0014


	//----- nvinfo : EIATTR_SW_WAR
	.align		4
.L_63:
        /*0068*/ 	.byte	0x04, 0x36
        /*006a*/ 	.short	(.L_65 - .L_64)
.L_64:
        /*006c*/ 	.word	0x00000008
.L_65:


//--------------------- .nv.info._Z19fixed_shared_memoryPKiPi --------------------------
	.section	.nv.info._Z19fixed_shared_memoryPKiPi,"",@"SHT_CUDA_INFO"
	.sectionflags	@""
	.align	4


	//----- nvinfo : EIATTR_CUDA_API_VERSION
	.align		4
        /*0000*/ 	.byte	0x04, 0x37
        /*0002*/ 	.short	(.L_67 - .L_66)
.L_66:
        /*0004*/ 	.word	0x00000082


	//----- nvinfo : EIATTR_KPARAM_INFO
	.align		4
.L_67:
        /*0008*/ 	.byte	0x04, 0x17
        /*000a*/ 	.short	(.L_69 - .L_68)
.L_68:
        /*000c*/ 	.word	0x00000000
        /*0010*/ 	.short	0x0001
        /*0012*/ 	.short	0x0008
        /*0014*/ 	.byte	0x00, 0xf5, 0x21, 0x00


	//----- nvinfo : EIATTR_KPARAM_INFO
	.align		4
.L_69:
        /*0018*/ 	.byte	0x04, 0x17
        /*001a*/ 	.short	(.L_71 - .L_70)
.L_70:
        /*001c*/ 	.word	0x00000000
        /*0020*/ 	.short	0x0000
        /*0022*/ 	.short	0x0000
        /*0024*/ 	.byte	0x00, 0xf5, 0x21, 0x00


	//----- nvinfo : EIATTR_SPARSE_MMA_MASK
	.align		4
.L_71:
        /*0028*/ 	.byte	0x03, 0x50
        /*002a*/ 	.short	0x0000


	//----- nvinfo : EIATTR_MAXREG_COUNT
	.align		4
        /*002c*/ 	.byte	0x03, 0x1b
        /*002e*/ 	.short	0x00ff


	//----- nvinfo : EIATTR_NUM_BARRIERS
	.align		4
        /*0030*/ 	.byte	0x02, 0x4c
        /*0032*/ 	.byte	0x01
	.zero		1


	//----- nvinfo : EIATTR_MERCURY_ISA_VERSION
	.align		4
        /*0034*/ 	.byte	0x03, 0x5f
        /*0036*/ 	.short	0x0101


	//----- nvinfo : EIATTR_VRC_CTA_INIT_COUNT
	.align		4
        /*0038*/ 	.byte	0x02, 0x4a
	.zero		1
	.zero		1


	//----- nvinfo : EIATTR_EXIT_INSTR_OFFSETS
	.align		4
        /*003c*/ 	.byte	0x04, 0x1c
        /*003e*/ 	.short	(.L_73 - .L_72)


	//   ....[0]....
.L_72:
        /*0040*/ 	.word	0x00000120


	//   ....[1]....
        /*0044*/ 	.word	0x000001a0


	//----- nvinfo : EIATTR_CBANK_PARAM_SIZE
	.align		4
.L_73:
        /*0048*/ 	.byte	0x03, 0x19
        /*004a*/ 	.short	0x0010


	//----- nvinfo : EIATTR_PARAM_CBANK
	.align		4
        /*004c*/ 	.byte	0x04, 0x0a
        /*004e*/ 	.short	(.L_75 - .L_74)
	.align		4
.L_74:
        /*0050*/ 	.word	index@(.nv.constant0._Z19fixed_shared_memoryPKiPi)
        /*0054*/ 	.short	0x0380
        /*0056*/ 	.short	0x0010


	//----- nvinfo : EIATTR_SW_WAR
	.align		4
.L_75:
        /*0058*/ 	.byte	0x04, 0x36
        /*005a*/ 	.short	(.L_77 - .L_76)
.L_76:
        /*005c*/ 	.word	0x00000008
.L_77:


//--------------------- .nv.info._Z20fixed_global_counterPi --------------------------
	.section	.nv.info._Z20fixed_global_counterPi,"",@"SHT_CUDA_INFO"
	.sectionflags	@""
	.align	4


	//----- nvinfo : EIATTR_CUDA_API_VERSION
	.align		4
        /*0000*/ 	.byte	0x04, 0x37
        /*0002*/ 	.short	(.L_79 - .L_78)
.L_78:
        /*0004*/ 	.word	0x00000082


	//----- nvinfo : EIATTR_KPARAM_INFO
	.align		4
.L_79:
        /*0008*/ 	.byte	0x04, 0x17
        /*000a*/ 	.short	(.L_81 - .L_80)
.L_80:
        /*000c*/ 	.word	0x00000000
        /*0010*/ 	.short	0x0000
        /*0012*/ 	.short	0x0000
        /*0014*/ 	.byte	0x00, 0xf5, 0x21, 0x00


	//----- nvinfo : EIATTR_SPARSE_MMA_MASK
	.align		4
.L_81:
        /*0018*/ 	.byte	0x03, 0x50
        /*001a*/ 	.short	0x0000


	//----- nvinfo : EIATTR_MAXREG_COUNT
	.align		4
        /*001c*/ 	.byte	0x03, 0x1b
        /*001e*/ 	.short	0x00ff


	//----- nvinfo : EIATTR_MERCURY_ISA_VERSION
	.align		4
        /*0020*/ 	.byte	0x03, 0x5f
        /*0022*/ 	.short	0x0101


	//----- nvinfo : EIATTR_INT_WARP_WIDE_INSTR_OFFSETS
	.align		4
        /*0024*/ 	.byte	0x04, 0x31
        /*0026*/ 	.short	(.L_83 - .L_82)


	//   ....[0]....
.L_82:
        /*0028*/ 	.word	0x00000030


	//----- nvinfo : EIATTR_VRC_CTA_INIT_COUNT
	.align		4
.L_83:
        /*002c*/ 	.byte	0x02, 0x4a
	.zero		1
	.zero		1


	//----- nvinfo : EIATTR_EXIT_INSTR_OFFSETS
	.align		4
        /*0030*/ 	.byte	0x04, 0x1c
        /*0032*/ 	.short	(.L_85 - .L_84)


	//   ....[0]....
.L_84:
        /*0034*/ 	.word	0x00000090


	//----- nvinfo : EIATTR_CBANK_PARAM_SIZE
	.align		4
.L_85:
        /*0038*/ 	.byte	0x03, 0x19
        /*003a*/ 	.short	0x0008


	//----- nvinfo : EIATTR_PARAM_CBANK
	.align		4
        /*003c*/ 	.byte	0x04, 0x0a
        /*003e*/ 	.short	(.L_87 - .L_86)
	.align		4
.L_86:
        /*0040*/ 	.word	index@(.nv.constant0._Z20fixed_global_counterPi)
        /*0044*/ 	.short	0x0380
        /*0046*/ 	.short	0x0008


	//----- nvinfo : EIATTR_SW_WAR
	.align		4
.L_87:
        /*0048*/ 	.byte	0x04, 0x36
        /*004a*/ 	.short	(.L_89 - .L_88)
.L_88:
        /*004c*/ 	.word	0x00000008
.L_89:


//--------------------- .nv.callgraph             --------------------------
	.section	.nv.callgraph,"",@"SHT_CUDA_CALLGRAPH"
	.align	4
	.sectionentsize	8
	.align		4
        /*0000*/ 	.word	0x00000000
	.align		4
        /*0004*/ 	.word	0xffffffff
	.align		4
        /*0008*/ 	.word	0x00000000
	.align		4
        /*000c*/ 	.word	0xfffffffe
	.align		4
        /*0010*/ 	.word	0x00000000
	.align		4
        /*0014*/ 	.word	0xfffffffd
	.align		4
        /*0018*/ 	.word	0x00000000
	.align		4
        /*001c*/ 	.word	0xfffffffc


//--------------------- .text._Z19warp_reduce_counterPi --------------------------
	.section	.text._Z19warp_reduce_counterPi,"ax",@progbits
	.align	128
        .global         _Z19warp_reduce_counterPi
        .type           _Z19warp_reduce_counterPi,@function
        .size           _Z19warp_reduce_counterPi,(.L_x_7 - _Z19warp_reduce_counterPi)
        .other          _Z19warp_reduce_counterPi,@"STO_CUDA_ENTRY STV_DEFAULT"
_Z19warp_reduce_counterPi:
.text._Z19warp_reduce_counterPi:
[----:B------:R-:W-:Y:S01]  /*0000*/  LDC R1, c[0x0][0x37c] ;  /* 0x0000df00ff017b82 */ /* 0x000fe20000000800 */
[----:B------:R-:W0:Y:S02]  /*0010*/  S2R R0, SR_TID.X ;  /* 0x0000000000007919 */ /* 0x000e240000002100 */
[----:B0-----:R-:W-:-:S13]  /*0020*/  LOP3.LUT P0, RZ, R0, 0x1f, RZ, 0xc0, !PT ;  /* 0x0000001f00ff7812 */ /* 0x001fda000780c0ff */
[----:B------:R-:W-:Y:S05]  /*0030*/  @P0 EXIT ;  /* 0x000000000000094d */ /* 0x000fea0003800000 */
[----:B------:R-:W0:Y:S01]  /*0040*/  S2R R4, SR_LANEID ;  /* 0x0000000000047919 */ /* 0x000e220000000000 */
[----:B------:R-:W1:Y:S01]  /*0050*/  LDC.64 R2, c[0x0][0x380] ;  /* 0x0000e000ff027b82 */ /* 0x000e620000000a00 */
[----:B------:R-:W-:Y:S02]  /*0060*/  VOTEU.ANY UR4, UPT, PT ;  /* 0x0000000000047886 */ /* 0x000fe400038e0100 */
[----:B------:R-:W2:Y:S01]  /*0070*/  POPC R0, UR4 ;  /* 0x0000000400007d09 */ /* 0x000ea20008000000 */
[----:B------:R-:W-:Y:S01]  /*0080*/  UFLO.U32 UR6, UR4 ;  /* 0x00000004000672bd */ /* 0x000fe200080e0000 */
[----:B------:R-:W1:Y:S01]  /*0090*/  LDCU.64 UR4, c[0x0][0x358] ;  /* 0x00006b00ff0477ac */ /* 0x000e620008000a00 */
[----:B--2---:R-:W-:-:S04]  /*00a0*/  IMAD.SHL.U32 R5, R0, 0x20, RZ ;  /* 0x0000002000057824 */ /* 0x004fc800078e00ff */
[----:B0-----:R-:W-:-:S13]  /*00b0*/  ISETP.EQ.U32.AND P0, PT, R4, UR6, PT ;  /* 0x0000000604007c0c */ /* 0x001fda000bf02070 */
[----:B-1----:R-:W-:Y:S01]  /*00c0*/  @P0 REDG.E.ADD.STRONG.GPU desc[UR4][R2.64], R5 ;  /* 0x000000050200098e */ /* 0x002fe2000c12e104 */
[----:B------:R-:W-:Y:S05]  /*00d0*/  EXIT ;  /* 0x000000000000794d */ /* 0x000fea0003800000 */
.L_x_0:
[----:B------:R-:W-:-:S00]  /*00e0*/  BRA `(.L_x_0) ;  /* 0xfffffffc00fc7947 */ /* 0x000fc0000383ffff */
[----:B------:R-:W-:-:S00]  /*00f0*/  NOP ;  /* 0x0000000000007918 */ /* 0x000fc00000000000 */
        /* <DEDUP_REMOVED lines=8> */
.L_x_7:


//--------------------- .text._Z9fixed_wawPi      --------------------------
	.section	.text._Z9fixed_wawPi,"ax",@progbits
	.align	128
        .global         _Z9fixed_wawPi
        .type           _Z9fixed_wawPi,@function
        .size           _Z9fixed_wawPi,(.L_x_8 - _Z9fixed_wawPi)
        .other          _Z9fixed_wawPi,@"STO_CUDA_ENTRY STV_DEFAULT"
_Z9fixed_wawPi:
.text._Z9fixed_wawPi:
[----:B------:R-:W-:Y:S01]  /*0000*/  LDC R1, c[0x0][0x37c] ;  /* 0x0000df00ff017b82 */ /* 0x000fe20000000800 */
[----:B------:R-:W0:Y:S02]  /*0010*/  S2R R0, SR_TID.X ;  /* 0x0000000000007919 */ /* 0x000e240000002100 */
[----:B0-----:R-:W-:-:S13]  /*0020*/  ISETP.NE.AND P0, PT, R0, RZ, PT ;  /* 0x000000ff0000720c */ /* 0x001fda0003f05270 */
[----:B------:R-:W-:Y:S05]  /*0030*/  @P0 EXIT ;  /* 0x000000000000094d */ /* 0x000fea0003800000 */
[----:B------:R-:W0:Y:S01]  /*0040*/  LDC.64 R2, c[0x0][0x380] ;  /* 0x0000e000ff027b82 */ /* 0x000e220000000a00 */
[----:B------:R-:W0:Y:S02]  /*0050*/  LDCU.64 UR4, c[0x0][0x358] ;  /* 0x00006b00ff0477ac */ /* 0x000e240008000a00 */
[----:B0-----:R-:W-:Y:S01]  /*0060*/  STG.E desc[UR4][R2.64], RZ ;  /* 0x000000ff02007986 */ /* 0x001fe2000c101904 */
[----:B------:R-:W-:Y:S05]  /*0070*/  EXIT ;  /* 0x000000000000794d */ /* 0x000fea0003800000 */
.L_x_1:
        /* <DEDUP_REMOVED lines=16> */
.L_x_8:


//--------------------- .text._Z15fixed_reductionPKiPii --------------------------
	.section	.text._Z15fixed_reductionPKiPii,"ax",@progbits
	.align	128
        .global         _Z15fixed_reductionPKiPii
        .type           _Z15fixed_reductionPKiPii,@function
        .size           _Z15fixed_reductionPKiPii,(.L_x_9 - _Z15fixed_reductionPKiPii)
        .other          _Z15fixed_reductionPKiPii,@"STO_CUDA_ENTRY STV_DEFAULT"
_Z15fixed_reductionPKiPii:
.text._Z15fixed_reductionPKiPii:
[----:B------:R-:W-:Y:S01]  /*0000*/  LDC R1, c[0x0][0x37c] ;  /* 0x0000df00ff017b82 */ /* 0x000fe20000000800 */
[----:B------:R-:W0:Y:S01]  /*0010*/  S2R R6, SR_TID.X ;  /* 0x0000000000067919 */ /* 0x000e220000002100 */
[----:B------:R-:W0:Y:S01]  /*0020*/  LDCU UR8, c[0x0][0x360] ;  /* 0x00006c00ff0877ac */ /* 0x000e220008000800 */
[----:B------:R-:W-:Y:S01]  /*0030*/  IMAD.MOV.U32 R4, RZ, RZ, RZ ;  /* 0x000000ffff047224 */ /* 0x000fe200078e00ff */
[----:B------:R-:W0:Y:S01]  /*0040*/  S2R R7, SR_CTAID.X ;  /* 0x0000000000077919 */ /* 0x000e220000002500 */
[----:B------:R-:W1:Y:S01]  /*0050*/  LDCU UR4, c[0x0][0x390] ;  /* 0x00007200ff0477ac */ /* 0x000e620008000800 */
[----:B------:R-:W2:Y:S01]  /*0060*/  LDCU.64 UR6, c[0x0][0x358] ;  /* 0x00006b00ff0677ac */ /* 0x000ea20008000a00 */
[----:B0-----:R-:W-:-:S05]  /*0070*/  IMAD R5, R7, UR8, R6 ;  /* 0x0000000807057c24 */ /* 0x001fca000f8e0206 */
[----:B-1----:R-:W-:-:S13]  /*0080*/  ISETP.GE.AND P0, PT, R5, UR4, PT ;  /* 0x0000000405007c0c */ /* 0x002fda000bf06270 */
[----:B------:R-:W0:Y:S02]  /*0090*/  @!P0 LDC.64 R2, c[0x0][0x380] ;  /* 0x0000e000ff028b82 */ /* 0x000e240000000a00 */
[----:B0-----:R-:W-:-:S05]  /*00a0*/  @!P0 IMAD.WIDE R2, R5, 0x4, R2 ;  /* 0x0000000405028825 */ /* 0x001fca00078e0202 */
[----:B--2---:R-:W2:Y:S01]  /*00b0*/  @!P0 LDG.E R4, desc[UR6][R2.64] ;  /* 0x0000000602048981 */ /* 0x004ea2000c1e1900 */
[----:B------:R-:W0:Y:S01]  /*00c0*/  S2UR UR5, SR_CgaCtaId ;  /* 0x00000000000579c3 */ /* 0x000e220000008800 */
[----:B------:R-:W-:Y:S01]  /*00d0*/  IMAD.U32 R0, RZ, RZ, UR8 ;  /* 0x00000008ff007e24 */ /* 0x000fe2000f8e00ff */
[----:B------:R-:W-:Y:S01]  /*00e0*/  UMOV UR4, 0x400 ;  /* 0x0000040000047882 */ /* 0x000fe20000000000 */
[----:B------:R-:W-:-:S03]  /*00f0*/  ISETP.NE.AND P0, PT, R6, RZ, PT ;  /* 0x000000ff0600720c */ /* 0x000fc60003f05270 */
[----:B------:R-:W-:Y:S01]  /*0100*/  ISETP.GE.U32.AND P1, PT, R0, 0x2, PT ;  /* 0x000000020000780c */ /* 0x000fe20003f26070 */
[----:B0-----:R-:W-:-:S06]  /*0110*/  ULEA UR4, UR5, UR4, 0x18 ;  /* 0x0000000405047291 */ /* 0x001fcc000f8ec0ff */
[----:B------:R-:W-:-:S05]  /*0120*/  LEA R5, R6, UR4, 0x2 ;  /* 0x0000000406057c11 */ /* 0x000fca000f8e10ff */
[----:B--2---:R0:W-:Y:S01]  /*0130*/  STS [R5], R4 ;  /* 0x0000000405007388 */ /* 0x0041e20000000800 */
[----:B------:R-:W-:Y:S06]  /*0140*/  BAR.SYNC.DEFER_BLOCKING 0x0 ;  /* 0x0000000000007b1d */ /* 0x000fec0000010000 */
[----:B------:R-:W-:Y:S05]  /*0150*/  @!P1 BRA `(.L_x_2) ;  /* 0x00000000002c9947 */ /* 0x000fea0003800000 */
.L_x_3:
[----:B------:R-:W-:-:S04]  /*0160*/  SHF.R.U32.HI R8, RZ, 0x1, R0 ;  /* 0x00000001ff087819 */ /* 0x000fc80000011600 */
[----:B------:R-:W-:-:S13]  /*0170*/  ISETP.GE.U32.AND P1, PT, R6, R8, PT ;  /* 0x000000080600720c */ /* 0x000fda0003f26070 */
[----:B------:R-:W-:Y:S01]  /*0180*/  @!P1 LEA R2, R8, R5, 0x2 ;  /* 0x0000000508029211 */ /* 0x000fe200078e10ff */
[----:B------:R-:W-:Y:S05]  /*0190*/  @!P1 LDS R3, [R5] ;  /* 0x0000000005039984 */ /* 0x000fea0000000800 */
[----:B------:R-:W0:Y:S02]  /*01a0*/  @!P1 LDS R2, [R2] ;  /* 0x0000000002029984 */ /* 0x000e240000000800 */
[----:B0-----:R-:W-:-:S05]  /*01b0*/  @!P1 IMAD.IADD R4, R2, 0x1, R3 ;  /* 0x0000000102049824 */ /* 0x001fca00078e0203 */
[----:B------:R1:W-:Y:S01]  /*01c0*/  @!P1 STS [R5], R4 ;  /* 0x0000000405009388 */ /* 0x0003e20000000800 */
[----:B------:R-:W-:Y:S01]  /*01d0*/  BAR.SYNC.DEFER_BLOCKING 0x0 ;  /* 0x0000000000007b1d */ /* 0x000fe20000010000 */
[----:B------:R-:W-:Y:S02]  /*01e0*/  ISETP.GT.U32.AND P1, PT, R0, 0x3, PT ;  /* 0x000000030000780c */ /* 0x000fe40003f24070 */
[----:B------:R-:W-:-:S11]  /*01f0*/  MOV R0, R8 ;  /* 0x0000000800007202 */ /* 0x000fd60000000f00 */
[----:B-1----:R-:W-:Y:S05]  /*0200*/  @P1 BRA `(.L_x_3) ;  /* 0xfffffffc00d41947 */ /* 0x002fea000383ffff */
.L_x_2:
[----:B------:R-:W-:Y:S05]  /*0210*/  @P0 EXIT ;  /* 0x000000000000094d */ /* 0x000fea0003800000 */
[----:B------:R-:W1:Y:S01]  /*0220*/  S2UR UR5, SR_CgaCtaId ;  /* 0x00000000000579c3 */ /* 0x000e620000008800 */
[----:B------:R-:W-:-:S07]  /*0230*/  UMOV UR4, 0x400 ;  /* 0x0000040000047882 */ /* 0x000fce0000000000 */
[----:B------:R-:W2:Y:S01]  /*0240*/  LDC.64 R2, c[0x0][0x388] ;  /* 0x0000e200ff027b82 */ /* 0x000ea20000000a00 */
[----:B-1----:R-:W-:Y:S01]  /*0250*/  ULEA UR4, UR5, UR4, 0x18 ;  /* 0x0000000405047291 */ /* 0x002fe2000f8ec0ff */
[----:B--2---:R-:W-:-:S08]  /*0260*/  IMAD.WIDE.U32 R2, R7, 0x4, R2 ;  /* 0x0000000407027825 */ /* 0x004fd000078e0002 */
[----:B0-----:R-:W0:Y:S04]  /*0270*/  LDS R5, [UR4] ;  /* 0x00000004ff057984 */ /* 0x001e280008000800 */
[----:B0-----:R-:W-:Y:S01]  /*0280*/  STG.E desc[UR6][R2.64], R5 ;  /* 0x0000000502007986 */ /* 0x001fe2000c101906 */
[----:B------:R-:W-:Y:S05]  /*0290*/  EXIT ;  /* 0x000000000000794d */ /* 0x000fea0003800000 */
.L_x_4:
        /* <DEDUP_REMOVED lines=14> */
.L_x_9:


//--------------------- .text._Z19fixed_shared_memoryPKiPi --------------------------
	.section	.text._Z19fixed_shared_memoryPKiPi,"ax",@progbits
	.align	128
        .global         _Z19fixed_shared_memoryPKiPi
        .type           _Z19fixed_shared_memoryPKiPi,@function
        .size           _Z19fixed_shared_memoryPKiPi,(.L_x_10 - _Z19fixed_shared_memoryPKiPi)
        .other          _Z19fixed_shared_memoryPKiPi,@"STO_CUDA_ENTRY STV_DEFAULT"
_Z19fixed_shared_memoryPKiPi:
.text._Z19fixed_shared_memoryPKiPi:
[----:B------:R-:W-:Y:S01]  /*0000*/  LDC R1, c[0x0][0x37c] ;  /* 0x0000df00ff017b82 */ /* 0x000fe20000000800 */
[----:B------:R-:W0:Y:S07]  /*0010*/  S2R R7, SR_TID.X ;  /* 0x0000000000077919 */ /* 0x000e2e0000002100 */
[----:B------:R-:W0:Y:S01]  /*0020*/  S2UR UR4, SR_CTAID.X ;  /* 0x00000000000479c3 */ /* 0x000e220000002500 */
[----:B------:R-:W1:Y:S07]  /*0030*/  LDCU.64 UR6, c[0x0][0x358] ;  /* 0x00006b00ff0677ac */ /* 0x000e6e0008000a00 */
[----:B------:R-:W0:Y:S08]  /*0040*/  LDC R0, c[0x0][0x360] ;  /* 0x0000d800ff007b82 */ /* 0x000e300000000800 */
[----:B------:R-:W2:Y:S01]  /*0050*/  LDC.64 R2, c[0x0][0x380] ;  /* 0x0000e000ff027b82 */ /* 0x000ea20000000a00 */
[----:B0-----:R-:W-:-:S04]  /*0060*/  IMAD R5, R0, UR4, R7 ;  /* 0x0000000400057c24 */ /* 0x001fc8000f8e0207 */
[----:B--2---:R-:W-:-:S06]  /*0070*/  IMAD.WIDE.U32 R2, R5, 0x4, R2 ;  /* 0x0000000405027825 */ /* 0x004fcc00078e0002 */
[----:B-1----:R-:W2:Y:S01]  /*0080*/  LDG.E R2, desc[UR6][R2.64] ;  /* 0x0000000602027981 */ /* 0x002ea2000c1e1900 */
[----:B------:R-:W0:Y:S01]  /*0090*/  S2UR UR5, SR_CgaCtaId ;  /* 0x00000000000579c3 */ /* 0x000e220000008800 */
[----:B------:R-:W-:Y:S01]  /*00a0*/  IADD3 R0, PT, PT, R0, -0x1, RZ ;  /* 0xffffffff00007810 */ /* 0x000fe20007ffe0ff */
[----:B------:R-:W-:-:S03]  /*00b0*/  UMOV UR4, 0x400 ;  /* 0x0000040000047882 */ /* 0x000fc60000000000 */
[----:B------:R-:W-:-:S04]  /*00c0*/  ISETP.GE.U32.AND P0, PT, R7, R0, PT ;  /* 0x000000000700720c */ /* 0x000fc80003f06070 */
[----:B------:R-:W-:Y:S01]  /*00d0*/  ISETP.EQ.OR P0, PT, R7, RZ, P0 ;  /* 0x000000ff0700720c */ /* 0x000fe20000702670 */
[----:B0-----:R-:W-:-:S06]  /*00e0*/  ULEA UR4, UR5, UR4, 0x18 ;  /* 0x0000000405047291 */ /* 0x001fcc000f8ec0ff */
[----:B------:R-:W-:-:S05]  /*00f0*/  LEA R7, R7, UR4, 0x2 ;  /* 0x0000000407077c11 */ /* 0x000fca000f8e10ff */
[----:B--2---:R0:W-:Y:S01]  /*0100*/  STS [R7], R2 ;  /* 0x0000000207007388 */ /* 0x0041e20000000800 */
[----:B------:R-:W-:Y:S06]  /*0110*/  BAR.SYNC.DEFER_BLOCKING 0x0 ;  /* 0x0000000000007b1d */ /* 0x000fec0000010000 */
[----:B------:R-:W-:Y:S05]  /*0120*/  @P0 EXIT ;  /* 0x000000000000094d */ /* 0x000fea0003800000 */
[----:B------:R-:W-:Y:S01]  /*0130*/  LDS R0, [R7+-0x4] ;  /* 0xfffffc0007007984 */ /* 0x000fe20000000800 */
[----:B0-----:R-:W0:Y:S03]  /*0140*/  LDC.64 R2, c[0x0][0x388] ;  /* 0x0000e200ff027b82 */ /* 0x001e260000000a00 */
[----:B------:R-:W-:Y:S04]  /*0150*/  LDS R9, [R7] ;  /* 0x0000000007097984 */ /* 0x000fe80000000800 */
[----:B------:R-:W1:Y:S01]  /*0160*/  LDS R4, [R7+0x4] ;  /* 0x0000040007047984 */ /* 0x000e620000000800 */
[----:B0-----:R-:W-:Y:S01]  /*0170*/  IMAD.WIDE.U32 R2, R5, 0x4, R2 ;  /* 0x0000000405027825 */ /* 0x001fe200078e0002 */
[----:B-1----:R-:W-:-:S05]  /*0180*/  IADD3 R9, PT, PT, R4, R9, R0 ;  /* 0x0000000904097210 */ /* 0x002fca0007ffe000 */
[----:B------:R-:W-:Y:S01]  /*0190*/  STG.E desc[UR6][R2.64], R9 ;  /* 0x0000000902007986 */ /* 0x000fe2000c101906 */
[----:B------:R-:W-:Y:S05]  /*01a0*/  EXIT ;  /* 0x000000000000794d */ /* 0x000fea0003800000 */
.L_x_5:
        /* <DEDUP_REMOVED lines=13> */
.L_x_10:


//--------------------- .text._Z20fixed_global_counterPi --------------------------
	.section	.text._Z20fixed_global_counterPi,"ax",@progbits
	.align	128
        .global         _Z20fixed_global_counterPi
        .type           _Z20fixed_global_counterPi,@function
        .size           _Z20fixed_global_counterPi,(.L_x_11 - _Z20fixed_global_counterPi)
        .other          _Z20fixed_global_counterPi,@"STO_CUDA_ENTRY STV_DEFAULT"
_Z20fixed_global_counterPi:
.text._Z20fixed_global_counterPi:
[----:B------:R-:W-:Y:S01]  /*0000*/  LDC R1, c[0x0][0x37c] ;  /* 0x0000df00ff017b82 */ /* 0x000fe20000000800 */
[----:B------:R-:W0:Y:S07]  /*0010*/  S2R R0, SR_LANEID ;  /* 0x0000000000007919 */ /* 0x000e2e0000000000 */
[----:B------:R-:W1:Y:S01]  /*0020*/  LDC.64 R2, c[0x0][0x380] ;  /* 0x0000e000ff027b82 */ /* 0x000e620000000a00 */
[----:B------:R-:W-:Y:S01]  /*0030*/  VOTEU.ANY UR6, UPT, PT ;  /* 0x0000000000067886 */ /* 0x000fe200038e0100 */
[----:B------:R-:W1:Y:S01]  /*0040*/  LDCU.64 UR4, c[0x0][0x358] ;  /* 0x00006b00ff0477ac */ /* 0x000e620008000a00 */
[----:B------:R-:W1:Y:S01]  /*0050*/  POPC R5, UR6 ;  /* 0x0000000600057d09 */ /* 0x000e620008000000 */
[----:B------:R-:W-:-:S06]  /*0060*/  UFLO.U32 UR7, UR6 ;  /* 0x00000006000772bd */ /* 0x000fcc00080e0000 */
[----:B0-----:R-:W-:-:S13]  /*0070*/  ISETP.EQ.U32.AND P0, PT, R0, UR7, PT ;  /* 0x0000000700007c0c */ /* 0x001fda000bf02070 */
[----:B-1----:R-:W-:Y:S01]  /*0080*/  @P0 REDG.E.ADD.STRONG.GPU desc[UR4][R2.64], R5 ;  /* 0x000000050200098e */ /* 0x002fe2000c12e104 */
[----:B------:R-:W-:Y:S05]  /*0090*/  EXIT ;  /* 0x000000000000794d */ /* 0x000fea0003800000 */
.L_x_6:
        /* <DEDUP_REMOVED lines=14> */
.L_x_11:


//--------------------- .nv.shared.reserved.0     --------------------------
	.section	.nv.shared.reserved.0,"aw",@nobits
	.weak		__nv_reservedSMEM_offset_0_alias
	.size		__nv_reservedSMEM_offset_0_alias, 0, 64
	.other		__nv_reservedSMEM_offset_0_alias,@"STO_CUDA_RESERVED_SHARED STV_DEFAULT"
__nv_reservedSMEM_offset_0_alias:
	.zero		0
	.zero		64


//--------------------- .nv.shared._Z15fixed_reductionPKiPii --------------------------
	.section	.nv.shared._Z15fixed_reductionPKiPii,"aw",@nobits
	.sectionflags	@""
	.align	4
.nv.shared._Z15fixed_reductionPKiPii:
	.zero		2048


//--------------------- .nv.shared._Z19fixed_shared_memoryPKiPi --------------------------
	.section	.nv.shared._Z19fixed_shared_memoryPKiPi,"aw",@nobits
	.sectionflags	@""
	.align	4
.nv.shared._Z19fixed_shared_memoryPKiPi:
	.zero		2048


//--------------------- .nv.constant0._Z19warp_reduce_counterPi --------------------------
	.section	.nv.constant0._Z19warp_reduce_counterPi,"a",@progbits
	.sectionflags	@""
	.align	4
.nv.constant0._Z19warp_reduce_counterPi:
	.zero		904


//--------------------- .nv.constant0._Z9fixed_wawPi --------------------------
	.section	.nv.constant0._Z9fixed_wawPi,"a",@progbits
	.sectionflags	@""
	.align	4
.nv.constant0._Z9fixed_wawPi:
	.zero		904


//--------------------- .nv.constant0._Z15fixed_reductionPKiPii --------------------------
	.section	.nv.constant0._Z15fixed_reductionPKiPii,"a",@progbits
	.sectionflags	@""
	.align	4
.nv.constant0._Z15fixed_reductionPKiPii:
	.zero		916


//--------------------- .nv.constant0._Z19fixed_shared_memoryPKiPi --------------------------
	.section	.nv.constant0._Z19fixed_shared_memoryPKiPi,"a",@progbits
	.sectionflags	@""
	.align	4
.nv.constant0._Z19fixed_shared_memoryPKiPi:
	.zero		912


//--------------------- .nv.constant0._Z20fixed_global_counterPi --------------------------
	.section	.nv.constant0._Z20fixed_global_counterPi,"a",@progbits
	.sectionflags	@""
	.align	4
.nv.constant0._Z20fixed_global_counterPi:
	.zero		904


//--------------------- SYMBOLS --------------------------

	.type		.nv.reservedSmem.offset0,@object
	.size		.nv.reservedSmem.offset0,0x4
	.type		.nv.reservedSmem.cap,@object
	.size		.nv.reservedSmem.cap,0x4
